//
// Generated by NVIDIA NVVM Compiler
//
// Compiler Build ID: CL-36424714
// Cuda compilation tools, release 13.0, V13.0.88
// Based on NVVM 20.0.0
//

.version 9.0
.target sm_100
.address_size 64

	// .globl	_Z14between_centrePdPlS0_S0_S0_

.visible .entry _Z14between_centrePdPlS0_S0_S0_(
	.param .u64 .ptr .align 1 _Z14between_centrePdPlS0_S0_S0__param_0,
	.param .u64 .ptr .align 1 _Z14between_centrePdPlS0_S0_S0__param_1,
	.param .u64 .ptr .align 1 _Z14between_centrePdPlS0_S0_S0__param_2,
	.param .u64 .ptr .align 1 _Z14between_centrePdPlS0_S0_S0__param_3,
	.param .u64 .ptr .align 1 _Z14between_centrePdPlS0_S0_S0__param_4
)
{


	ret;

}


// ===== COMPILED SASS (sm_100) =====

	.target	sm_100

	.elftype	@"ET_EXEC"


//--------------------- .note.nv.tkinfo           --------------------------
	.section	.note.nv.tkinfo,"",@"SHT_NOTE"
	.sectionflags	@"SHF_NOTE_NV_TKINFO"
	.tkinfo
        /*0018*/ 	.word	0x00000002
        /*0030*/ 	.string	""
        /*0030*/ 	.string	"ptxas"
        /*0030*/ 	.string	"Cuda compilation tools, release 13.0, V13.0.88"
        /*0030*/ 	.string	"Build cuda_13.0.r13.0/compiler.36424714_0"
        /*0030*/ 	.string	"-arch sm_100 -m 64 "



//--------------------- .note.nv.cuinfo           --------------------------
	.section	.note.nv.cuinfo,"",@"SHT_NOTE"
	.sectionflags	@"SHF_NOTE_NV_CUINFO"
        /*0018*/ 	.short	0x0002
        /*001a*/ 	.short	0x0064
        /*001c*/ 	.short	0x0082
	.zero		2


//--------------------- .nv.info                  --------------------------
	.section	.nv.info,"",@"SHT_CUDA_INFO"
	.align	4


	//----- nvinfo : EIATTR_REGCOUNT
	.align		4
        /*0000*/ 	.byte	0x04, 0x2f
        /*0002*/ 	.short	(.L_1 - .L_0)
	.align		4
.L_0:
        /*0004*/ 	.word	index@(_Z14between_centrePdPlS0_S0_S0_)
        /*0008*/ 	.word	0x00000004


	//----- nvinfo : EIATTR_FRAME_SIZE
	.align		4
.L_1:
        /*000c*/ 	.byte	0x04, 0x11
        /*000e*/ 	.short	(.L_3 - .L_2)
	.align		4
.L_2:
        /*0010*/ 	.word	index@(_Z14between_centrePdPlS0_S0_S0_)
        /*0014*/ 	.word	0x00000000


	//----- nvinfo : EIATTR_MIN_STACK_SIZE
	.align		4
.L_3:
        /*0018*/ 	.byte	0x04, 0x12
        /*001a*/ 	.short	(.L_5 - .L_4)
	.align		4
.L_4:
        /*001c*/ 	.word	index@(_Z14between_centrePdPlS0_S0_S0_)
        /*0020*/ 	.word	0x00000000
.L_5:


//--------------------- .nv.compat                --------------------------
	.section	.nv.compat,"",@"SHT_CUDA_COMPAT_INFO"
	.align	4
        /*0000*/ 	.byte	0x02, 0x09, 0x00, 0x00, 0x02, 0x02, 0x01, 0x00, 0x02, 0x05, 0x05, 0x00, 0x03, 0x07, 0x01, 0x01
        /*0010*/ 	.byte	0x02, 0x03, 0x00, 0x00, 0x02, 0x06, 0x01, 0x00, 0x04, 0x0b, 0x08, 0x00, 0x09, 0x00, 0x00, 0x00
        /*0020*/ 	.byte	0x00, 0x00, 0x00, 0x00


//--------------------- .nv.info._Z14between_centrePdPlS0_S0_S0_ --------------------------
	.section	.nv.info._Z14between_centrePdPlS0_S0_S0_,"",@"SHT_CUDA_INFO"
	.sectionflags	@""
	.align	4


	//----- nvinfo : EIATTR_CUDA_API_VERSION
	.align		4
        /*0000*/ 	.byte	0x04, 0x37
        /*0002*/ 	.short	(.L_7 - .L_6)
.L_6:
        /*0004*/ 	.word	0x00000082


	//----- nvinfo : EIATTR_KPARAM_INFO
	.align		4
.L_7:
        /*0008*/ 	.byte	0x04, 0x17
        /*000a*/ 	.short	(.L_9 - .L_8)
.L_8:
        /*000c*/ 	.word	0x00000000
        /*0010*/ 	.short	0x0004
        /*0012*/ 	.short	0x0020
        /*0014*/ 	.byte	0x00, 0xf5, 0x21, 0x00


	//----- nvinfo : EIATTR_KPARAM_INFO
	.align		4
.L_9:
        /*0018*/ 	.byte	0x04, 0x17
        /*001a*/ 	.short	(.L_11 - .L_10)
.L_10:
        /*001c*/ 	.word	0x00000000
        /*0020*/ 	.short	0x0003
        /*0022*/ 	.short	0x0018
        /*0024*/ 	.byte	0x00, 0xf5, 0x21, 0x00


	//----- nvinfo : EIATTR_KPARAM_INFO
	.align		4
.L_11:
        /*0028*/ 	.byte	0x04, 0x17
        /*002a*/ 	.short	(.L_13 - .L_12)
.L_12:
        /*002c*/ 	.word	0x00000000
        /*0030*/ 	.short	0x0002
        /*0032*/ 	.short	0x0010
        /*0034*/ 	.byte	0x00, 0xf5, 0x21, 0x00


	//----- nvinfo : EIATTR_KPARAM_INFO
	.align		4
.L_13:
        /*0038*/ 	.byte	0x04, 0x17
        /*003a*/ 	.short	(.L_15 - .L_14)
.L_14:
        /*003c*/ 	.word	0x00000000
        /*0040*/ 	.short	0x0001
        /*0042*/ 	.short	0x0008
        /*0044*/ 	.byte	0x00, 0xf5, 0x21, 0x00


	//----- nvinfo : EIATTR_KPARAM_INFO
	.align		4
.L_15:
        /*0048*/ 	.byte	0x04, 0x17
        /*004a*/ 	.short	(.L_17 - .L_16)
.L_16:
        /*004c*/ 	.word	0x00000000
        /*0050*/ 	.short	0x0000
        /*0052*/ 	.short	0x0000
        /*0054*/ 	.byte	0x00, 0xf5, 0x21, 0x00


	//----- nvinfo : EIATTR_SPARSE_MMA_MASK
	.align		4
.L_17:
        /*0058*/ 	.byte	0x03, 0x50
        /*005a*/ 	.short	0x0000


	//----- nvinfo : EIATTR_MAXREG_COUNT
	.align		4
        /*005c*/ 	.byte	0x03, 0x1b
        /*005e*/ 	.short	0x00ff


	//----- nvinfo : EIATTR_MERCURY_ISA_VERSION
	.align		4
        /*0060*/ 	.byte	0x03, 0x5f
        /*0062*/ 	.short	0x0101


	//----- nvinfo : EIATTR_VRC_CTA_INIT_COUNT
	.align		4
        /*0064*/ 	.byte	0x02, 0x4a
	.zero		1
	.zero		1


	//----- nvinfo : EIATTR_EXIT_INSTR_OFFSETS
	.align		4
        /*0068*/ 	.byte	0x04, 0x1c
        /*006a*/ 	.short	(.L_19 - .L_18)


	//   ....[0]....
.L_18:
        /*006c*/ 	.word	0x00000010


	//----- nvinfo : EIATTR_CBANK_PARAM_SIZE
	.align		4
.L_19:
        /*0070*/ 	.byte	0x03, 0x19
        /*0072*/ 	.short	0x0028


	//----- nvinfo : EIATTR_PARAM_CBANK
	.align		4
        /*0074*/ 	.byte	0x04, 0x0a
        /*0076*/ 	.short	(.L_21 - .L_20)
	.align		4
.L_20:
        /*0078*/ 	.word	index@(.nv.constant0._Z14between_centrePdPlS0_S0_S0_)
        /*007c*/ 	.short	0x0380
        /*007e*/ 	.short	0x0028


	//----- nvinfo : EIATTR_SW_WAR
	.align		4
.L_21:
        /*0080*/ 	.byte	0x04, 0x36
        /*0082*/ 	.short	(.L_23 - .L_22)
.L_22:
        /*0084*/ 	.word	0x00000008
.L_23:


//--------------------- .nv.callgraph             --------------------------
	.section	.nv.callgraph,"",@"SHT_CUDA_CALLGRAPH"
	.align	4
	.sectionentsize	8
	.align		4
        /*0000*/ 	.word	0x00000000
	.align		4
        /*0004*/ 	.word	0xffffffff
	.align		4
        /*0008*/ 	.word	0x00000000
	.align		4
        /*000c*/ 	.word	0xfffffffe
	.align		4
        /*0010*/ 	.word	0x00000000
	.align		4
        /*0014*/ 	.word	0xfffffffd
	.align		4
        /*0018*/ 	.word	0x00000000
	.align		4
        /*001c*/ 	.word	0xfffffffc


//--------------------- .text._Z14between_centrePdPlS0_S0_S0_ --------------------------
	.section	.text._Z14between_centrePdPlS0_S0_S0_,"ax",@progbits
	.align	128
        .global         _Z14between_centrePdPlS0_S0_S0_
        .type           _Z14between_centrePdPlS0_S0_S0_,@function
        .size           _Z14between_centrePdPlS0_S0_S0_,(.L_x_1 - _Z14between_centrePdPlS0_S0_S0_)
        .other          _Z14between_centrePdPlS0_S0_S0_,@"STO_CUDA_ENTRY STV_DEFAULT"
_Z14between_centrePdPlS0_S0_S0_:
.text._Z14between_centrePdPlS0_S0_S0_:
[----:B------:R-:W-:Y:S01]  /*0000*/  LDC R1, c[0x0][0x37c] ;  /* 0x0000df00ff017b82 */ /* 0x000fe20000000800 */
[----:B------:R-:W-:Y:S05]  /*0010*/  EXIT ;  /* 0x000000000000794d */ /* 0x000fea0003800000 */
.L_x_0:
[----:B------:R-:W-:-:S00]  /*0020*/  BRA `(.L_x_0) ;  /* 0xfffffffc00fc7947 */ /* 0x000fc0000383ffff */
[----:B------:R-:W-:-:S00]  /*0030*/  NOP ;  /* 0x0000000000007918 */ /* 0x000fc00000000000 */
        /* <DEDUP_REMOVED lines=12> */
.L_x_1:


//--------------------- .nv.shared.reserved.0     --------------------------
	.section	.nv.shared.reserved.0,"aw",@nobits
	.weak		__nv_reservedSMEM_offset_0_alias
	.size		__nv_reservedSMEM_offset_0_alias, 0, 64
	.other		__nv_reservedSMEM_offset_0_alias,@"STO_CUDA_RESERVED_SHARED STV_DEFAULT"
__nv_reservedSMEM_offset_0_alias:
	.zero		0
	.zero		64


//--------------------- .nv.constant0._Z14between_centrePdPlS0_S0_S0_ --------------------------
	.section	.nv.constant0._Z14between_centrePdPlS0_S0_S0_,"a",@progbits
	.sectionflags	@""
	.align	4
.nv.constant0._Z14between_centrePdPlS0_S0_S0_:
	.zero		936


//--------------------- SYMBOLS --------------------------

	.type		.nv.reservedSmem.offset0,@object
	.size		.nv.reservedSmem.offset0,0x4
